	.headerflags	@"EF_CUDA_TEXMODE_UNIFIED EF_CUDA_64BIT_ADDRESS EF_CUDA_ACCELERATORS EF_CUDA_SM90 EF_CUDA_VIRTUAL_SM(EF_CUDA_SM90)"
	.elftype	@"ET_EXEC"


//--------------------- .nv.info                  --------------------------
	.section	.nv.info,"",@"SHT_CUDA_INFO"
	.align	4


	//----- nvinfo : EIATTR_REGCOUNT
	.align		4
        /*0000*/ 	.byte	0x04, 0x2f
        /*0002*/ 	.short	(.L_3 - .L_2)
	.align		4
.L_2:
        /*0004*/ 	.word	index@(triton_poi_fused__native_batch_norm_legit_no_training_convolution_2)
        /*0008*/ 	.word	0x0000001a


	//----- nvinfo : EIATTR_MIN_STACK_SIZE
	.align		4
.L_3:
        /*000c*/ 	.byte	0x04, 0x12
        /*000e*/ 	.short	(.L_5 - .L_4)
	.align		4
.L_4:
        /*0010*/ 	.word	index@(triton_poi_fused__native_batch_norm_legit_no_training_convolution_2)
        /*0014*/ 	.word	0x00000000


	//----- nvinfo : EIATTR_FRAME_SIZE
	.align		4
.L_5:
        /*0018*/ 	.byte	0x04, 0x11
        /*001a*/ 	.short	(.L_7 - .L_6)
	.align		4
.L_6:
        /*001c*/ 	.word	index@(triton_poi_fused__native_batch_norm_legit_no_training_convolution_2)
        /*0020*/ 	.word	0x00000000


	//----- nvinfo : EIATTR_MIN_STACK_SIZE
	.align		4
.L_7:
        /*0024*/ 	.byte	0x04, 0x12
        /*0026*/ 	.short	(.L_9 - .L_8)
	.align		4
.L_8:
        /*0028*/ 	.word	index@(triton_poi_fused__native_batch_norm_legit_no_training_convolution_2)
        /*002c*/ 	.word	0x00000000
.L_9:


//--------------------- .nv.info.triton_poi_fused__native_batch_norm_legit_no_training_convolution_2 --------------------------
	.section	.nv.info.triton_poi_fused__native_batch_norm_legit_no_training_convolution_2,"",@"SHT_CUDA_INFO"
	.sectionflags	@""
	.align	4


	//----- nvinfo : EIATTR_CUDA_API_VERSION
	.align		4
        /*0000*/ 	.byte	0x04, 0x37
        /*0002*/ 	.short	(.L_11 - .L_10)
.L_10:
        /*0004*/ 	.word	0x0000007c


	//----- nvinfo : EIATTR_KPARAM_INFO
	.align		4
.L_11:
        /*0008*/ 	.byte	0x04, 0x17
        /*000a*/ 	.short	(.L_13 - .L_12)
.L_12:
        /*000c*/ 	.word	0x00000000
        /*0010*/ 	.short	0x0007
        /*0012*/ 	.short	0x0038
        /*0014*/ 	.byte	0x00, 0xf0, 0x11, 0x00


	//----- nvinfo : EIATTR_KPARAM_INFO
	.align		4
.L_13:
        /*0018*/ 	.byte	0x04, 0x17
        /*001a*/ 	.short	(.L_15 - .L_14)
.L_14:
        /*001c*/ 	.word	0x00000000
        /*0020*/ 	.short	0x0006
        /*0022*/ 	.short	0x0030
        /*0024*/ 	.byte	0x00, 0xf4, 0x21, 0x00


	//----- nvinfo : EIATTR_KPARAM_INFO
	.align		4
.L_15:
        /*0028*/ 	.byte	0x04, 0x17
        /*002a*/ 	.short	(.L_17 - .L_16)
.L_16:
        /*002c*/ 	.word	0x00000000
        /*0030*/ 	.short	0x0005
        /*0032*/ 	.short	0x0028
        /*0034*/ 	.byte	0x00, 0xf4, 0x21, 0x00


	//----- nvinfo : EIATTR_KPARAM_INFO
	.align		4
.L_17:
        /*0038*/ 	.byte	0x04, 0x17
        /*003a*/ 	.short	(.L_19 - .L_18)
.L_18:
        /*003c*/ 	.word	0x00000000
        /*0040*/ 	.short	0x0004
        /*0042*/ 	.short	0x0020
        /*0044*/ 	.byte	0x00, 0xf4, 0x21, 0x00


	//----- nvinfo : EIATTR_KPARAM_INFO
	.align		4
.L_19:
        /*0048*/ 	.byte	0x04, 0x17
        /*004a*/ 	.short	(.L_21 - .L_20)
.L_20:
        /*004c*/ 	.word	0x00000000
        /*0050*/ 	.short	0x0003
        /*0052*/ 	.short	0x0018
        /*0054*/ 	.byte	0x00, 0xf4, 0x21, 0x00


	//----- nvinfo : EIATTR_KPARAM_INFO
	.align		4
.L_21:
        /*0058*/ 	.byte	0x04, 0x17
        /*005a*/ 	.short	(.L_23 - .L_22)
.L_22:
        /*005c*/ 	.word	0x00000000
        /*0060*/ 	.short	0x0002
        /*0062*/ 	.short	0x0010
        /*0064*/ 	.byte	0x00, 0xf4, 0x21, 0x00


	//----- nvinfo : EIATTR_KPARAM_INFO
	.align		4
.L_23:
        /*0068*/ 	.byte	0x04, 0x17
        /*006a*/ 	.short	(.L_25 - .L_24)
.L_24:
        /*006c*/ 	.word	0x00000000
        /*0070*/ 	.short	0x0001
        /*0072*/ 	.short	0x0008
        /*0074*/ 	.byte	0x00, 0xf4, 0x21, 0x00


	//----- nvinfo : EIATTR_KPARAM_INFO
	.align		4
.L_25:
        /*0078*/ 	.byte	0x04, 0x17
        /*007a*/ 	.short	(.L_27 - .L_26)
.L_26:
        /*007c*/ 	.word	0x00000000
        /*0080*/ 	.short	0x0000
        /*0082*/ 	.short	0x0000
        /*0084*/ 	.byte	0x00, 0xf4, 0x21, 0x00


	//----- nvinfo : EIATTR_SPARSE_MMA_MASK
	.align		4
.L_27:
        /*0088*/ 	.byte	0x03, 0x50
        /*008a*/ 	.short	0x0000


	//----- nvinfo : EIATTR_MAXREG_COUNT
	.align		4
        /*008c*/ 	.byte	0x03, 0x1b
        /*008e*/ 	.short	0x00ff


	//----- nvinfo : EIATTR_EXIT_INSTR_OFFSETS
	.align		4
        /*0090*/ 	.byte	0x04, 0x1c
        /*0092*/ 	.short	(.L_29 - .L_28)


	//   ....[0]....
.L_28:
        /*0094*/ 	.word	0x000004c0


	//   ....[1]....
        /*0098*/ 	.word	0x000004e0


	//----- nvinfo : EIATTR_REQNTID
	.align		4
.L_29:
        /*009c*/ 	.byte	0x04, 0x10
        /*009e*/ 	.short	(.L_31 - .L_30)
.L_30:
        /*00a0*/ 	.word	0x00000080
        /*00a4*/ 	.word	0x00000001
        /*00a8*/ 	.word	0x00000001


	//----- nvinfo : EIATTR_CBANK_PARAM_SIZE
	.align		4
.L_31:
        /*00ac*/ 	.byte	0x03, 0x19
        /*00ae*/ 	.short	0x003c


	//----- nvinfo : EIATTR_PARAM_CBANK
	.align		4
        /*00b0*/ 	.byte	0x04, 0x0a
        /*00b2*/ 	.short	(.L_33 - .L_32)
	.align		4
.L_32:
        /*00b4*/ 	.word	index@(.nv.constant0.triton_poi_fused__native_batch_norm_legit_no_training_convolution_2)
        /*00b8*/ 	.short	0x0210
        /*00ba*/ 	.short	0x003c


	//----- nvinfo : EIATTR_SW_WAR
	.align		4
.L_33:
        /*00bc*/ 	.byte	0x04, 0x36
        /*00be*/ 	.short	(.L_35 - .L_34)
.L_34:
        /*00c0*/ 	.word	0x00000008
.L_35:


//--------------------- .nv.callgraph             --------------------------
	.section	.nv.callgraph,"",@"SHT_CUDA_CALLGRAPH"
	.align	4
	.sectionentsize	8
	.align		4
        /*0000*/ 	.word	0x00000000
	.align		4
        /*0004*/ 	.word	0xffffffff
	.align		4
        /*0008*/ 	.word	0x00000000
	.align		4
        /*000c*/ 	.word	0xfffffffe
	.align		4
        /*0010*/ 	.word	0x00000000
	.align		4
        /*0014*/ 	.word	0xfffffffd
	.align		4
        /*0018*/ 	.word	0x00000000
	.align		4
        /*001c*/ 	.word	0xfffffffc


//--------------------- .nv.constant4             --------------------------
	.section	.nv.constant4,"a",@progbits
	.align	8
	.align		8
.nv.constant4:
        /*0000*/ 	.dword	_$_str
	.align		8
        /*0008*/ 	.dword	_$_str_$_2


//--------------------- .text.triton_poi_fused__native_batch_norm_legit_no_training_convolution_2 --------------------------
	.section	.text.triton_poi_fused__native_batch_norm_legit_no_training_convolution_2,"ax",@progbits
	.align	128
        .global         triton_poi_fused__native_batch_norm_legit_no_training_convolution_2
        .type           triton_poi_fused__native_batch_norm_legit_no_training_convolution_2,@function
        .size           triton_poi_fused__native_batch_norm_legit_no_training_convolution_2,(.L_x_1 - triton_poi_fused__native_batch_norm_legit_no_training_convolution_2)
        .other          triton_poi_fused__native_batch_norm_legit_no_training_convolution_2,@"STO_CUDA_ENTRY STV_DEFAULT"
triton_poi_fused__native_batch_norm_legit_no_training_convolution_2:
.text.triton_poi_fused__native_batch_norm_legit_no_training_convolution_2:
[----:B------:R-:W0:Y:S01]  /*0000*/  LDC R1, c[0x0][0x28] ;  /* 0x00000a00ff017b82 */ /* 0x000e220000000800 */
[----:B------:R-:W1:Y:S01]  /*0010*/  S2R R0, SR_TID.X ;  /* 0x0000000000007919 */ /* 0x000e620000002100 */
[----:B------:R-:W-:Y:S01]  /*0020*/  CS2R R16, SRZ ;  /* 0x0000000000107805 */ /* 0x000fe2000001ff00 */
[----:B------:R-:W-:-:S05]  /*0030*/  ULDC.64 UR4, c[0x0][0x208] ;  /* 0x0000820000047ab9 */ /* 0x000fca0000000a00 */
[----:B------:R-:W2:Y:S01]  /*0040*/  LDC.64 R14, c[0x0][0x218] ;  /* 0x00008600ff0e7b82 */ /* 0x000ea20000000a00 */
[----:B------:R-:W3:Y:S07]  /*0050*/  S2R R5, SR_CTAID.X ;  /* 0x0000000000057919 */ /* 0x000eee0000002500 */
[----:B------:R-:W4:Y:S08]  /*0060*/  LDC.64 R22, c[0x0][0x210] ;  /* 0x00008400ff167b82 */ /* 0x000f300000000a00 */
[----:B------:R-:W5:Y:S08]  /*0070*/  LDC.64 R20, c[0x0][0x220] ;  /* 0x00008800ff147b82 */ /* 0x000f700000000a00 */
[----:B------:R-:W2:Y:S01]  /*0080*/  LDC.64 R8, c[0x0][0x230] ;  /* 0x00008c00ff087b82 */ /* 0x000ea20000000a00 */
[----:B-1----:R-:W-:-:S07]  /*0090*/  SHF.L.U32 R0, R0, 0x1, RZ ;  /* 0x0000000100007819 */ /* 0x002fce00000006ff */
[----:B------:R-:W1:Y:S01]  /*00a0*/  LDC.64 R6, c[0x0][0x238] ;  /* 0x00008e00ff067b82 */ /* 0x000e620000000a00 */
[----:B---3--:R-:W-:Y:S02]  /*00b0*/  SHF.R.S32.HI R3, RZ, 0x17, R5 ;  /* 0x00000017ff037819 */ /* 0x008fe40000011405 */
[----:B------:R-:W-:Y:S02]  /*00c0*/  LOP3.LUT R0, R0, 0xfe, RZ, 0xc0, !PT ;  /* 0x000000fe00007812 */ /* 0x000fe400078ec0ff */
[----:B------:R-:W-:Y:S02]  /*00d0*/  SGXT R3, R3, 0x1 ;  /* 0x000000010303781a */ /* 0x000fe40000000200 */
[----:B------:R-:W-:Y:S02]  /*00e0*/  LEA R0, R5, R0, 0x8 ;  /* 0x0000000005007211 */ /* 0x000fe400078e40ff */
[----:B------:R-:W3:Y:S02]  /*00f0*/  LDC.64 R4, c[0x0][0x228] ;  /* 0x00008a00ff047b82 */ /* 0x000ee40000000a00 */
[----:B------:R-:W-:-:S02]  /*0100*/  LEA.HI R3, R3, R0, RZ, 0x4 ;  /* 0x0000000003037211 */ /* 0x000fc400078f20ff */
[----:B------:R-:W-:Y:S02]  /*0110*/  ISETP.GE.AND P4, PT, R0, 0x100, PT ;  /* 0x000001000000780c */ /* 0x000fe40003f86270 */
[----:B------:R-:W-:-:S04]  /*0120*/  SHF.R.S32.HI R3, RZ, 0x4, R3 ;  /* 0x00000004ff037819 */ /* 0x000fc80000011403 */
[----:B------:R-:W-:-:S04]  /*0130*/  LEA.HI R2, R3, R3, RZ, 0x2 ;  /* 0x0000000303027211 */ /* 0x000fc800078f10ff */
[----:B------:R-:W-:-:S04]  /*0140*/  LOP3.LUT R2, R2, 0xfffffffc, RZ, 0xc0, !PT ;  /* 0xfffffffc02027812 */ /* 0x000fc800078ec0ff */
[----:B------:R-:W-:-:S05]  /*0150*/  IADD3 R19, R3, -R2, RZ ;  /* 0x8000000203137210 */ /* 0x000fca0007ffe0ff */
[----:B---3--:R-:W-:-:S05]  /*0160*/  IMAD.WIDE R4, R19, 0x4, R4 ;  /* 0x0000000413047825 */ /* 0x008fca00078e0204 */
[----:B------:R-:W3:Y:S04]  /*0170*/  @!P4 LDG.E.EL R16, desc[UR4][R4.64] ;  /* 0x000000040410c981 */ /* 0x000ee8000c2e1900 */
[----:B------:R4:W3:Y:S01]  /*0180*/  @!P4 LDG.E.EL R17, desc[UR4][R4.64] ;  /* 0x000000040411c981 */ /* 0x0008e2000c2e1900 */
[----:B------:R-:W-:Y:S02]  /*0190*/  CS2R R12, SRZ ;  /* 0x00000000000c7805 */ /* 0x000fe4000001ff00 */
[----:B------:R-:W-:Y:S02]  /*01a0*/  CS2R R10, SRZ ;  /* 0x00000000000a7805 */ /* 0x000fe4000001ff00 */
[----:B------:R-:W-:Y:S01]  /*01b0*/  CS2R R2, SRZ ;  /* 0x0000000000027805 */ /* 0x000fe2000001ff00 */
[----:B--2---:R-:W-:-:S05]  /*01c0*/  IMAD.WIDE R14, R19, 0x4, R14 ;  /* 0x00000004130e7825 */ /* 0x004fca00078e020e */
[----:B------:R-:W2:Y:S01]  /*01d0*/  @!P4 LDG.E.EL R13, desc[UR4][R14.64] ;  /* 0x000000040e0dc981 */ /* 0x000ea2000c2e1900 */
[----:B----4-:R-:W-:-:S03]  /*01e0*/  IMAD.WIDE R4, R0, 0x4, R22 ;  /* 0x0000000400047825 */ /* 0x010fc600078e0216 */
[----:B------:R-:W4:Y:S01]  /*01f0*/  @!P4 LDG.E.EL R10, desc[UR4][R14.64] ;  /* 0x000000040e0ac981 */ /* 0x000f22000c2e1900 */
[----:B-----5:R-:W-:-:S03]  /*0200*/  IMAD.WIDE R22, R19, 0x4, R20 ;  /* 0x0000000413167825 */ /* 0x020fc600078e0214 */
[----:B------:R-:W2:Y:S01]  /*0210*/  @!P4 LDG.E.64 R2, desc[UR4][R4.64] ;  /* 0x000000040402c981 */ /* 0x000ea2000c1e1b00 */
[C---:B0-----:R-:W-:Y:S01]  /*0220*/  IMAD.WIDE R8, R19.reuse, 0x4, R8 ;  /* 0x0000000413087825 */ /* 0x041fe200078e0208 */
[----:B------:R-:W-:Y:S02]  /*0230*/  CS2R R20, SRZ ;  /* 0x0000000000147805 */ /* 0x000fe4000001ff00 */
[----:B------:R-:W5:Y:S01]  /*0240*/  @!P4 LDG.E.EL R11, desc[UR4][R22.64] ;  /* 0x00000004160bc981 */ /* 0x000f62000c2e1900 */
[----:B-1----:R-:W-:Y:S01]  /*0250*/  IMAD.WIDE R6, R19, 0x4, R6 ;  /* 0x0000000413067825 */ /* 0x002fe200078e0206 */
[----:B------:R-:W-:Y:S02]  /*0260*/  CS2R R18, SRZ ;  /* 0x0000000000127805 */ /* 0x000fe4000001ff00 */
[----:B------:R-:W2:Y:S04]  /*0270*/  @!P4 LDG.E.EL R12, desc[UR4][R22.64] ;  /* 0x00000004160cc981 */ /* 0x000ea8000c2e1900 */
[----:B------:R-:W2:Y:S04]  /*0280*/  @!P4 LDG.E.EL R21, desc[UR4][R8.64] ;  /* 0x000000040815c981 */ /* 0x000ea8000c2e1900 */
[----:B------:R0:W2:Y:S04]  /*0290*/  @!P4 LDG.E.EL R20, desc[UR4][R8.64] ;  /* 0x000000040814c981 */ /* 0x0000a8000c2e1900 */
[----:B------:R-:W2:Y:S04]  /*02a0*/  @!P4 LDG.E.EL R18, desc[UR4][R6.64] ;  /* 0x000000040612c981 */ /* 0x000ea8000c2e1900 */
[----:B------:R1:W2:Y:S01]  /*02b0*/  @!P4 LDG.E.EL R19, desc[UR4][R6.64] ;  /* 0x000000040613c981 */ /* 0x0002a2000c2e1900 */
[----:B0-----:R-:W-:Y:S01]  /*02c0*/  HFMA2.MMA R8, -RZ, RZ, 1.625, 0 ;  /* 0x3e800000ff087435 */ /* 0x001fe200000001ff */
[----:B-1----:R-:W0:Y:S02]  /*02d0*/  LDC.64 R6, c[0x0][0x240] ;  /* 0x00009000ff067b82 */ /* 0x002e240000000a00 */
[----:B0-----:R-:W-:-:S04]  /*02e0*/  IMAD.WIDE R6, R0, 0x4, R6 ;  /* 0x0000000400067825 */ /* 0x001fc800078e0206 */
[----:B---3--:R-:W-:Y:S01]  /*02f0*/  FADD R16, R16, 9.9999997473787516356e-06 ;  /* 0x3727c5ac10107421 */ /* 0x008fe20000000000 */
[----:B------:R-:W-:-:S03]  /*0300*/  FADD R17, R17, 9.9999997473787516356e-06 ;  /* 0x3727c5ac11117421 */ /* 0x000fc60000000000 */
[----:B------:R-:W0:Y:S08]  /*0310*/  MUFU.SQRT R14, R16 ;  /* 0x00000010000e7308 */ /* 0x000e300000002000 */
[----:B------:R-:W1:Y:S01]  /*0320*/  MUFU.SQRT R15, R17 ;  /* 0x00000011000f7308 */ /* 0x000e620000002000 */
[C---:B0-----:R-:W-:Y:S02]  /*0330*/  FSETP.GT.AND P0, PT, R14.reuse, 8.50705917302346158658e+37, PT ;  /* 0x7e8000000e00780b */ /* 0x041fe40003f04000 */
[----:B------:R-:W-:-:S02]  /*0340*/  FSETP.GEU.AND P2, PT, R14, 1.175494350822287508e-38, PT ;  /* 0x008000000e00780b */ /* 0x000fc40003f4e000 */
[C---:B-1----:R-:W-:Y:S02]  /*0350*/  FSETP.GT.AND P1, PT, R15.reuse, 8.50705917302346158658e+37, PT ;  /* 0x7e8000000f00780b */ /* 0x042fe40003f24000 */
[----:B------:R-:W-:-:S07]  /*0360*/  FSETP.GEU.AND P3, PT, R15, 1.175494350822287508e-38, PT ;  /* 0x008000000f00780b */ /* 0x000fce0003f6e000 */
[----:B------:R-:W-:-:S04]  /*0370*/  @P0 FMUL R14, R14, 0.25 ;  /* 0x3e8000000e0e0820 */ /* 0x000fc80000400000 */
[----:B------:R-:W-:Y:S01]  /*0380*/  @!P2 FMUL R14, R14, 16777216 ;  /* 0x4b8000000e0ea820 */ /* 0x000fe20000400000 */
[----:B------:R-:W-:-:S04]  /*0390*/  @P1 FMUL R15, R15, 0.25 ;  /* 0x3e8000000f0f1820 */ /* 0x000fc80000400000 */
[----:B------:R-:W-:Y:S01]  /*03a0*/  @!P3 FMUL R15, R15, 16777216 ;  /* 0x4b8000000f0fb820 */ /* 0x000fe20000400000 */
[----:B------:R-:W0:Y:S01]  /*03b0*/  MUFU.RCP R14, R14 ;  /* 0x0000000e000e7308 */ /* 0x000e220000001000 */
[----:B------:R-:W-:-:S07]  /*03c0*/  FSEL R9, R8, 1, P0 ;  /* 0x3f80000008097808 */ /* 0x000fce0000000000 */
[----:B------:R-:W1:Y:S01]  /*03d0*/  MUFU.RCP R15, R15 ;  /* 0x0000000f000f7308 */ /* 0x000e620000001000 */
[----:B------:R-:W-:Y:S01]  /*03e0*/  FSEL R8, R8, 1, P1 ;  /* 0x3f80000008087808 */ /* 0x000fe20000800000 */
[----:B------:R-:W-:Y:S01]  /*03f0*/  @!P2 FMUL R9, R9, 16777216 ;  /* 0x4b8000000909a820 */ /* 0x000fe20000400000 */
[----:B--2---:R-:W-:Y:S01]  /*0400*/  FADD R2, R13, R2 ;  /* 0x000000020d027221 */ /* 0x004fe20000000000 */
[----:B----4-:R-:W-:Y:S02]  /*0410*/  FADD R3, R10, R3 ;  /* 0x000000030a037221 */ /* 0x010fe40000000000 */
[----:B------:R-:W-:Y:S01]  /*0420*/  @!P3 FMUL R8, R8, 16777216 ;  /* 0x4b8000000808b820 */ /* 0x000fe20000400000 */
[----:B0-----:R-:W-:Y:S01]  /*0430*/  FMUL R14, R14, R9 ;  /* 0x000000090e0e7220 */ /* 0x001fe20000400000 */
[----:B-----5:R-:W-:Y:S01]  /*0440*/  FADD R11, R2, -R11 ;  /* 0x8000000b020b7221 */ /* 0x020fe20000000000 */
[----:B------:R-:W-:Y:S01]  /*0450*/  FADD R12, R3, -R12 ;  /* 0x8000000c030c7221 */ /* 0x000fe20000000000 */
[----:B------:R0:W-:Y:S01]  /*0460*/  @!P4 STG.E.64 desc[UR4][R4.64], R2 ;  /* 0x000000020400c986 */ /* 0x0001e2000c101b04 */
[----:B-1----:R-:W-:Y:S01]  /*0470*/  FMUL R9, R15, R8 ;  /* 0x000000080f097220 */ /* 0x002fe20000400000 */
[----:B------:R-:W-:-:S03]  /*0480*/  FMUL R11, R11, R14 ;  /* 0x0000000e0b0b7220 */ /* 0x000fc60000400000 */
[----:B------:R-:W-:Y:S01]  /*0490*/  FMUL R12, R12, R9 ;  /* 0x000000090c0c7220 */ /* 0x000fe20000400000 */
[----:B------:R-:W-:-:S03]  /*04a0*/  FFMA R18, R11, R21, R18 ;  /* 0x000000150b127223 */ /* 0x000fc60000000012 */
[----:B------:R-:W-:Y:S01]  /*04b0*/  FFMA R19, R12, R20, R19 ;  /* 0x000000140c137223 */ /* 0x000fe20000000013 */
[----:B0-----:R-:W-:Y:S06]  /*04c0*/  @P4 EXIT ;  /* 0x000000000000494d */ /* 0x001fec0003800000 */
[----:B------:R-:W-:Y:S01]  /*04d0*/  STG.E.64 desc[UR4][R6.64], R18 ;  /* 0x0000001206007986 */ /* 0x000fe2000c101b04 */
[----:B------:R-:W-:Y:S05]  /*04e0*/  EXIT ;  /* 0x000000000000794d */ /* 0x000fea0003800000 */
.L_x_0:
[----:B------:R-:W-:-:S00]  /*04f0*/  BRA `(.L_x_0) ;  /* 0xfffffffc00fc7947 */ /* 0x000fc0000383ffff */
[----:B------:R-:W-:-:S00]  /*0500*/  NOP ;  /* 0x0000000000007918 */ /* 0x000fc00000000000 */
[----:B------:R-:W-:-:S00]  /*0510*/  NOP ;  /* 0x0000000000007918 */ /* 0x000fc00000000000 */
[----:B------:R-:W-:-:S00]  /*0520*/  NOP ;  /* 0x0000000000007918 */ /* 0x000fc00000000000 */
[----:B------:R-:W-:-:S00]  /*0530*/  NOP ;  /* 0x0000000000007918 */ /* 0x000fc00000000000 */
[----:B------:R-:W-:-:S00]  /*0540*/  NOP ;  /* 0x0000000000007918 */ /* 0x000fc00000000000 */
[----:B------:R-:W-:-:S00]  /*0550*/  NOP ;  /* 0x0000000000007918 */ /* 0x000fc00000000000 */
[----:B------:R-:W-:-:S00]  /*0560*/  NOP ;  /* 0x0000000000007918 */ /* 0x000fc00000000000 */
[----:B------:R-:W-:-:S00]  /*0570*/  NOP ;  /* 0x0000000000007918 */ /* 0x000fc00000000000 */
.L_x_1:


//--------------------- .nv.global.init           --------------------------
	.section	.nv.global.init,"aw",@progbits
.nv.global.init:
	.type		_$_str,@object
	.size		_$_str,(_$_str_$_2 - _$_str)
_$_str:
        /*0000*/ 	.byte	0x5f, 0x5f, 0x43, 0x55, 0x44, 0x41, 0x5f, 0x46, 0x54, 0x5a, 0x00
	.type		_$_str_$_2,@object
	.size		_$_str_$_2,(.L_1 - _$_str_$_2)
_$_str_$_2:
        /*000b*/ 	.byte	0x5f, 0x5f, 0x43, 0x55, 0x44, 0x41, 0x5f, 0x50, 0x52, 0x45, 0x43, 0x5f, 0x53, 0x51, 0x52, 0x54
        /*001b*/ 	.byte	0x00
.L_1:


//--------------------- .nv.constant0.triton_poi_fused__native_batch_norm_legit_no_training_convolution_2 --------------------------
	.section	.nv.constant0.triton_poi_fused__native_batch_norm_legit_no_training_convolution_2,"a",@progbits
	.sectionflags	@""
	.align	4
.nv.constant0.triton_poi_fused__native_batch_norm_legit_no_training_convolution_2:
	.zero		588
